//
// Generated by NVIDIA NVVM Compiler
//
// Compiler Build ID: CL-36424714
// Cuda compilation tools, release 13.0, V13.0.88
// Based on NVVM 20.0.0
//

.version 9.0
.target sm_100
.address_size 64

	// .globl	_Z21betweennessCentralityPiS_Pfi

.visible .entry _Z21betweennessCentralityPiS_Pfi(
	.param .u64 .ptr .align 1 _Z21betweennessCentralityPiS_Pfi_param_0,
	.param .u64 .ptr .align 1 _Z21betweennessCentralityPiS_Pfi_param_1,
	.param .u64 .ptr .align 1 _Z21betweennessCentralityPiS_Pfi_param_2,
	.param .u32 _Z21betweennessCentralityPiS_Pfi_param_3
)
{
	.reg .pred 	%p<7>;
	.reg .b32 	%r<24>;
	.reg .b32 	%f<20>;
	.reg .b64 	%rd<9>;

	ld.param.u64 	%rd1, [_Z21betweennessCentralityPiS_Pfi_param_1];
	ld.param.u64 	%rd2, [_Z21betweennessCentralityPiS_Pfi_param_2];
	ld.param.u32 	%r14, [_Z21betweennessCentralityPiS_Pfi_param_3];
	mov.u32 	%r15, %ctaid.x;
	mov.u32 	%r16, %ntid.x;
	mov.u32 	%r17, %tid.x;
	mad.lo.s32 	%r1, %r15, %r16, %r17;
	setp.ge.s32 	%p1, %r1, %r14;
	@%p1 bra 	$L__BB0_9;
	cvta.to.global.u64 	%rd3, %rd1;
	mul.wide.s32 	%rd4, %r1, 4;
	add.s64 	%rd5, %rd3, %rd4;
	ld.global.u32 	%r2, [%rd5];
	ld.global.u32 	%r3, [%rd5+4];
	setp.ge.s32 	%p2, %r2, %r3;
	mov.f32 	%f19, 0f00000000;
	@%p2 bra 	$L__BB0_8;
	sub.s32 	%r18, %r3, %r2;
	and.b32  	%r4, %r18, 3;
	setp.eq.s32 	%p3, %r4, 0;
	mov.f32 	%f19, 0f00000000;
	mov.u32 	%r22, %r2;
	@%p3 bra 	$L__BB0_5;
	neg.s32 	%r20, %r4;
	mov.f32 	%f19, 0f00000000;
	mov.u32 	%r22, %r2;
$L__BB0_4:
	.pragma "nounroll";
	add.f32 	%f19, %f19, 0f3F800000;
	add.s32 	%r22, %r22, 1;
	add.s32 	%r20, %r20, 1;
	setp.ne.s32 	%p4, %r20, 0;
	@%p4 bra 	$L__BB0_4;
$L__BB0_5:
	sub.s32 	%r19, %r2, %r3;
	setp.gt.u32 	%p5, %r19, -4;
	@%p5 bra 	$L__BB0_8;
	sub.s32 	%r23, %r22, %r3;
$L__BB0_7:
	add.f32 	%f12, %f19, 0f3F800000;
	add.f32 	%f13, %f12, 0f3F800000;
	add.f32 	%f14, %f13, 0f3F800000;
	add.f32 	%f19, %f14, 0f3F800000;
	add.s32 	%r23, %r23, 4;
	setp.ne.s32 	%p6, %r23, 0;
	@%p6 bra 	$L__BB0_7;
$L__BB0_8:
	cvta.to.global.u64 	%rd6, %rd2;
	add.s64 	%rd8, %rd6, %rd4;
	st.global.f32 	[%rd8], %f19;
$L__BB0_9:
	ret;

}


// ===== COMPILED SASS (sm_100) =====

	.target	sm_100

	.elftype	@"ET_EXEC"


//--------------------- .note.nv.tkinfo           --------------------------
	.section	.note.nv.tkinfo,"",@"SHT_NOTE"
	.sectionflags	@"SHF_NOTE_NV_TKINFO"
	.tkinfo
        /*0018*/ 	.word	0x00000002
        /*0030*/ 	.string	""
        /*0030*/ 	.string	"ptxas"
        /*0030*/ 	.string	"Cuda compilation tools, release 13.0, V13.0.88"
        /*0030*/ 	.string	"Build cuda_13.0.r13.0/compiler.36424714_0"
        /*0030*/ 	.string	"-arch sm_100 -m 64 "



//--------------------- .note.nv.cuinfo           --------------------------
	.section	.note.nv.cuinfo,"",@"SHT_NOTE"
	.sectionflags	@"SHF_NOTE_NV_CUINFO"
        /*0018*/ 	.short	0x0002
        /*001a*/ 	.short	0x0064
        /*001c*/ 	.short	0x0082
	.zero		2


//--------------------- .nv.info                  --------------------------
	.section	.nv.info,"",@"SHT_CUDA_INFO"
	.align	4


	//----- nvinfo : EIATTR_REGCOUNT
	.align		4
        /*0000*/ 	.byte	0x04, 0x2f
        /*0002*/ 	.short	(.L_1 - .L_0)
	.align		4
.L_0:
        /*0004*/ 	.word	index@(_Z21betweennessCentralityPiS_Pfi)
        /*0008*/ 	.word	0x0000000a


	//----- nvinfo : EIATTR_FRAME_SIZE
	.align		4
.L_1:
        /*000c*/ 	.byte	0x04, 0x11
        /*000e*/ 	.short	(.L_3 - .L_2)
	.align		4
.L_2:
        /*0010*/ 	.word	index@(_Z21betweennessCentralityPiS_Pfi)
        /*0014*/ 	.word	0x00000000


	//----- nvinfo : EIATTR_MIN_STACK_SIZE
	.align		4
.L_3:
        /*0018*/ 	.byte	0x04, 0x12
        /*001a*/ 	.short	(.L_5 - .L_4)
	.align		4
.L_4:
        /*001c*/ 	.word	index@(_Z21betweennessCentralityPiS_Pfi)
        /*0020*/ 	.word	0x00000000
.L_5:


//--------------------- .nv.compat                --------------------------
	.section	.nv.compat,"",@"SHT_CUDA_COMPAT_INFO"
	.align	4
        /*0000*/ 	.byte	0x02, 0x09, 0x00, 0x00, 0x02, 0x02, 0x01, 0x00, 0x02, 0x05, 0x05, 0x00, 0x03, 0x07, 0x01, 0x01
        /*0010*/ 	.byte	0x02, 0x03, 0x00, 0x00, 0x02, 0x06, 0x01, 0x00, 0x04, 0x0b, 0x08, 0x00, 0x09, 0x00, 0x00, 0x00
        /*0020*/ 	.byte	0x00, 0x00, 0x00, 0x00


//--------------------- .nv.info._Z21betweennessCentralityPiS_Pfi --------------------------
	.section	.nv.info._Z21betweennessCentralityPiS_Pfi,"",@"SHT_CUDA_INFO"
	.sectionflags	@""
	.align	4


	//----- nvinfo : EIATTR_CUDA_API_VERSION
	.align		4
        /*0000*/ 	.byte	0x04, 0x37
        /*0002*/ 	.short	(.L_7 - .L_6)
.L_6:
        /*0004*/ 	.word	0x00000082


	//----- nvinfo : EIATTR_KPARAM_INFO
	.align		4
.L_7:
        /*0008*/ 	.byte	0x04, 0x17
        /*000a*/ 	.short	(.L_9 - .L_8)
.L_8:
        /*000c*/ 	.word	0x00000000
        /*0010*/ 	.short	0x0003
        /*0012*/ 	.short	0x0018
        /*0014*/ 	.byte	0x00, 0xf0, 0x11, 0x00


	//----- nvinfo : EIATTR_KPARAM_INFO
	.align		4
.L_9:
        /*0018*/ 	.byte	0x04, 0x17
        /*001a*/ 	.short	(.L_11 - .L_10)
.L_10:
        /*001c*/ 	.word	0x00000000
        /*0020*/ 	.short	0x0002
        /*0022*/ 	.short	0x0010
        /*0024*/ 	.byte	0x00, 0xf5, 0x21, 0x00


	//----- nvinfo : EIATTR_KPARAM_INFO
	.align		4
.L_11:
        /*0028*/ 	.byte	0x04, 0x17
        /*002a*/ 	.short	(.L_13 - .L_12)
.L_12:
        /*002c*/ 	.word	0x00000000
        /*0030*/ 	.short	0x0001
        /*0032*/ 	.short	0x0008
        /*0034*/ 	.byte	0x00, 0xf5, 0x21, 0x00


	//----- nvinfo : EIATTR_KPARAM_INFO
	.align		4
.L_13:
        /*0038*/ 	.byte	0x04, 0x17
        /*003a*/ 	.short	(.L_15 - .L_14)
.L_14:
        /*003c*/ 	.word	0x00000000
        /*0040*/ 	.short	0x0000
        /*0042*/ 	.short	0x0000
        /*0044*/ 	.byte	0x00, 0xf5, 0x21, 0x00


	//----- nvinfo : EIATTR_SPARSE_MMA_MASK
	.align		4
.L_15:
        /*0048*/ 	.byte	0x03, 0x50
        /*004a*/ 	.short	0x0000


	//----- nvinfo : EIATTR_MAXREG_COUNT
	.align		4
        /*004c*/ 	.byte	0x03, 0x1b
        /*004e*/ 	.short	0x00ff


	//----- nvinfo : EIATTR_MERCURY_ISA_VERSION
	.align		4
        /*0050*/ 	.byte	0x03, 0x5f
        /*0052*/ 	.short	0x0101


	//----- nvinfo : EIATTR_VRC_CTA_INIT_COUNT
	.align		4
        /*0054*/ 	.byte	0x02, 0x4a
	.zero		1
	.zero		1


	//----- nvinfo : EIATTR_EXIT_INSTR_OFFSETS
	.align		4
        /*0058*/ 	.byte	0x04, 0x1c
        /*005a*/ 	.short	(.L_17 - .L_16)


	//   ....[0]....
.L_16:
        /*005c*/ 	.word	0x00000070


	//   ....[1]....
        /*0060*/ 	.word	0x000005a0


	//----- nvinfo : EIATTR_CRS_STACK_SIZE
	.align		4
.L_17:
        /*0064*/ 	.byte	0x04, 0x1e
        /*0066*/ 	.short	(.L_19 - .L_18)
.L_18:
        /*0068*/ 	.word	0x00000000


	//----- nvinfo : EIATTR_CBANK_PARAM_SIZE
	.align		4
.L_19:
        /*006c*/ 	.byte	0x03, 0x19
        /*006e*/ 	.short	0x001c


	//----- nvinfo : EIATTR_PARAM_CBANK
	.align		4
        /*0070*/ 	.byte	0x04, 0x0a
        /*0072*/ 	.short	(.L_21 - .L_20)
	.align		4
.L_20:
        /*0074*/ 	.word	index@(.nv.constant0._Z21betweennessCentralityPiS_Pfi)
        /*0078*/ 	.short	0x0380
        /*007a*/ 	.short	0x001c


	//----- nvinfo : EIATTR_SW_WAR
	.align		4
.L_21:
        /*007c*/ 	.byte	0x04, 0x36
        /*007e*/ 	.short	(.L_23 - .L_22)
.L_22:
        /*0080*/ 	.word	0x00000008
.L_23:


//--------------------- .nv.callgraph             --------------------------
	.section	.nv.callgraph,"",@"SHT_CUDA_CALLGRAPH"
	.align	4
	.sectionentsize	8
	.align		4
        /*0000*/ 	.word	0x00000000
	.align		4
        /*0004*/ 	.word	0xffffffff
	.align		4
        /*0008*/ 	.word	0x00000000
	.align		4
        /*000c*/ 	.word	0xfffffffe
	.align		4
        /*0010*/ 	.word	0x00000000
	.align		4
        /*0014*/ 	.word	0xfffffffd
	.align		4
        /*0018*/ 	.word	0x00000000
	.align		4
        /*001c*/ 	.word	0xfffffffc


//--------------------- .text._Z21betweennessCentralityPiS_Pfi --------------------------
	.section	.text._Z21betweennessCentralityPiS_Pfi,"ax",@progbits
	.align	128
        .global         _Z21betweennessCentralityPiS_Pfi
        .type           _Z21betweennessCentralityPiS_Pfi,@function
        .size           _Z21betweennessCentralityPiS_Pfi,(.L_x_12 - _Z21betweennessCentralityPiS_Pfi)
        .other          _Z21betweennessCentralityPiS_Pfi,@"STO_CUDA_ENTRY STV_DEFAULT"
_Z21betweennessCentralityPiS_Pfi:
.text._Z21betweennessCentralityPiS_Pfi:
[----:B------:R-:W-:Y:S01]  /*0000*/  LDC R1, c[0x0][0x37c] ;  /* 0x0000df00ff017b82 */ /* 0x000fe20000000800 */
[----:B------:R-:W0:Y:S07]  /*0010*/  S2R R3, SR_TID.X ;  /* 0x0000000000037919 */ /* 0x000e2e0000002100 */
[----:B------:R-:W0:Y:S01]  /*0020*/  S2UR UR4, SR_CTAID.X ;  /* 0x00000000000479c3 */ /* 0x000e220000002500 */
[----:B------:R-:W1:Y:S07]  /*0030*/  LDCU UR5, c[0x0][0x398] ;  /* 0x00007300ff0577ac */ /* 0x000e6e0008000800 */
[----:B------:R-:W0:Y:S02]  /*0040*/  LDC R0, c[0x0][0x360] ;  /* 0x0000d800ff007b82 */ /* 0x000e240000000800 */
[----:B0-----:R-:W-:-:S05]  /*0050*/  IMAD R0, R0, UR4, R3 ;  /* 0x0000000400007c24 */ /* 0x001fca000f8e0203 */
[----:B-1----:R-:W-:-:S13]  /*0060*/  ISETP.GE.AND P0, PT, R0, UR5, PT ;  /* 0x0000000500007c0c */ /* 0x002fda000bf06270 */
[----:B------:R-:W-:Y:S05]  /*0070*/  @P0 EXIT ;  /* 0x000000000000094d */ /* 0x000fea0003800000 */
[----:B------:R-:W0:Y:S01]  /*0080*/  LDC.64 R2, c[0x0][0x388] ;  /* 0x0000e200ff027b82 */ /* 0x000e220000000a00 */
[----:B------:R-:W1:Y:S01]  /*0090*/  LDCU.64 UR4, c[0x0][0x358] ;  /* 0x00006b00ff0477ac */ /* 0x000e620008000a00 */
[----:B0-----:R-:W-:-:S05]  /*00a0*/  IMAD.WIDE R2, R0, 0x4, R2 ;  /* 0x0000000400027825 */ /* 0x001fca00078e0202 */
[----:B-1----:R-:W2:Y:S04]  /*00b0*/  LDG.E R4, desc[UR4][R2.64] ;  /* 0x0000000402047981 */ /* 0x002ea8000c1e1900 */
[----:B------:R-:W2:Y:S01]  /*00c0*/  LDG.E R5, desc[UR4][R2.64+0x4] ;  /* 0x0000040402057981 */ /* 0x000ea2000c1e1900 */
[----:B------:R-:W-:Y:S01]  /*00d0*/  BSSY.RECONVERGENT B0, `(.L_x_0) ;  /* 0x0000049000007945 */ /* 0x000fe20003800200 */
[----:B------:R-:W-:Y:S01]  /*00e0*/  HFMA2 R7, -RZ, RZ, 0, 0 ;  /* 0x00000000ff077431 */ /* 0x000fe200000001ff */
[----:B--2---:R-:W-:-:S13]  /*00f0*/  ISETP.GE.AND P0, PT, R4, R5, PT ;  /* 0x000000050400720c */ /* 0x004fda0003f06270 */
[----:B------:R-:W-:Y:S05]  /*0100*/  @P0 BRA `(.L_x_1) ;  /* 0x0000000400140947 */ /* 0x000fea0003800000 */
[CC--:B------:R-:W-:Y:S01]  /*0110*/  IADD3 R2, PT, PT, -R4.reuse, R5.reuse, RZ ;  /* 0x0000000504027210 */ /* 0x0c0fe20007ffe1ff */
[----:B------:R-:W-:Y:S01]  /*0120*/  BSSY.RECONVERGENT B1, `(.L_x_2) ;  /* 0x000000d000017945 */ /* 0x000fe20003800200 */
[----:B------:R-:W-:Y:S02]  /*0130*/  IADD3 R3, PT, PT, R4, -R5, RZ ;  /* 0x8000000504037210 */ /* 0x000fe40007ffe0ff */
[----:B------:R-:W-:Y:S02]  /*0140*/  LOP3.LUT P1, R2, R2, 0x3, RZ, 0xc0, !PT ;  /* 0x0000000302027812 */ /* 0x000fe4000782c0ff */
[----:B------:R-:W-:Y:S02]  /*0150*/  ISETP.GT.U32.AND P0, PT, R3, -0x4, PT ;  /* 0xfffffffc0300780c */ /* 0x000fe40003f04070 */
[----:B------:R-:W-:-:S09]  /*0160*/  MOV R7, RZ ;  /* 0x000000ff00077202 */ /* 0x000fd20000000f00 */
[----:B------:R-:W-:Y:S05]  /*0170*/  @!P1 BRA `(.L_x_3) ;  /* 0x00000000001c9947 */ /* 0x000fea0003800000 */
[----:B------:R-:W-:Y:S02]  /*0180*/  IADD3 R2, PT, PT, -R2, RZ, RZ ;  /* 0x000000ff02027210 */ /* 0x000fe40007ffe1ff */
[----:B------:R-:W-:-:S07]  /*0190*/  MOV R7, RZ ;  /* 0x000000ff00077202 */ /* 0x000fce0000000f00 */
.L_x_4:
[----:B------:R-:W-:Y:S01]  /*01a0*/  IADD3 R2, PT, PT, R2, 0x1, RZ ;  /* 0x0000000102027810 */ /* 0x000fe20007ffe0ff */
[----:B------:R-:W-:Y:S01]  /*01b0*/  FADD R7, R7, 1 ;  /* 0x3f80000007077421 */ /* 0x000fe20000000000 */
[----:B------:R-:W-:Y:S02]  /*01c0*/  IADD3 R4, PT, PT, R4, 0x1, RZ ;  /* 0x0000000104047810 */ /* 0x000fe40007ffe0ff */
[----:B------:R-:W-:-:S13]  /*01d0*/  ISETP.NE.AND P1, PT, R2, RZ, PT ;  /* 0x000000ff0200720c */ /* 0x000fda0003f25270 */
[----:B------:R-:W-:Y:S05]  /*01e0*/  @P1 BRA `(.L_x_4) ;  /* 0xfffffffc00ec1947 */ /* 0x000fea000383ffff */
.L_x_3:
[----:B------:R-:W-:Y:S05]  /*01f0*/  BSYNC.RECONVERGENT B1 ;  /* 0x0000000000017941 */ /* 0x000fea0003800200 */
.L_x_2:
[----:B------:R-:W-:Y:S05]  /*0200*/  @P0 BRA `(.L_x_1) ;  /* 0x0000000000d40947 */ /* 0x000fea0003800000 */
[----:B------:R-:W-:-:S04]  /*0210*/  IADD3 R2, PT, PT, -R5, R4, RZ ;  /* 0x0000000405027210 */ /* 0x000fc80007ffe1ff */
[----:B------:R-:W-:-:S13]  /*0220*/  ISETP.GE.AND P0, PT, R2, RZ, PT ;  /* 0x000000ff0200720c */ /* 0x000fda0003f06270 */
[----:B------:R-:W-:Y:S05]  /*0230*/  @P0 BRA `(.L_x_5) ;  /* 0x0000000000ac0947 */ /* 0x000fea0003800000 */
[----:B------:R-:W-:Y:S01]  /*0240*/  IADD3 R3, PT, PT, -R2, RZ, RZ ;  /* 0x000000ff02037210 */ /* 0x000fe20007ffe1ff */
[----:B------:R-:W-:Y:S01]  /*0250*/  BSSY.RECONVERGENT B1, `(.L_x_6) ;  /* 0x0000018000017945 */ /* 0x000fe20003800200 */
[----:B------:R-:W-:Y:S02]  /*0260*/  PLOP3.LUT P0, PT, PT, PT, PT, 0x80, 0x8 ;  /* 0x000000000008781c */ /* 0x000fe40003f0f070 */
[----:B------:R-:W-:-:S13]  /*0270*/  ISETP.GT.AND P1, PT, R3, 0xc, PT ;  /* 0x0000000c0300780c */ /* 0x000fda0003f24270 */
[----:B------:R-:W-:Y:S05]  /*0280*/  @!P1 BRA `(.L_x_7) ;  /* 0x0000000000509947 */ /* 0x000fea0003800000 */
[----:B------:R-:W-:-:S13]  /*0290*/  PLOP3.LUT P0, PT, PT, PT, PT, 0x8, 0x80 ;  /* 0x000000000080781c */ /* 0x000fda0003f0e170 */
.L_x_8:
[----:B------:R-:W-:Y:S01]  /*02a0*/  FADD R3, R7, 1 ;  /* 0x3f80000007037421 */ /* 0x000fe20000000000 */
[----:B------:R-:W-:-:S03]  /*02b0*/  IADD3 R2, PT, PT, R2, 0x10, RZ ;  /* 0x0000001002027810 */ /* 0x000fc60007ffe0ff */
[----:B------:R-:W-:Y:S01]  /*02c0*/  FADD R3, R3, 1 ;  /* 0x3f80000003037421 */ /* 0x000fe20000000000 */
[----:B------:R-:W-:-:S03]  /*02d0*/  ISETP.GE.AND P1, PT, R2, -0xc, PT ;  /* 0xfffffff40200780c */ /* 0x000fc60003f26270 */
[----:B------:R-:W-:-:S04]  /*02e0*/  FADD R3, R3, 1 ;  /* 0x3f80000003037421 */ /* 0x000fc80000000000 */
        /* <DEDUP_REMOVED lines=12> */
[----:B------:R-:W-:Y:S01]  /*03b0*/  FADD R7, R3, 1 ;  /* 0x3f80000003077421 */ /* 0x000fe20000000000 */
[----:B------:R-:W-:Y:S06]  /*03c0*/  @!P1 BRA `(.L_x_8) ;  /* 0xfffffffc00b49947 */ /* 0x000fec000383ffff */
.L_x_7:
[----:B------:R-:W-:Y:S05]  /*03d0*/  BSYNC.RECONVERGENT B1 ;  /* 0x0000000000017941 */ /* 0x000fea0003800200 */
.L_x_6:
[----:B------:R-:W-:Y:S01]  /*03e0*/  IADD3 R3, PT, PT, -R2, RZ, RZ ;  /* 0x000000ff02037210 */ /* 0x000fe20007ffe1ff */
[----:B------:R-:W-:Y:S03]  /*03f0*/  BSSY.RECONVERGENT B1, `(.L_x_9) ;  /* 0x000000d000017945 */ /* 0x000fe60003800200 */
[----:B------:R-:W-:-:S13]  /*0400*/  ISETP.GT.AND P1, PT, R3, 0x4, PT ;  /* 0x000000040300780c */ /* 0x000fda0003f24270 */
[----:B------:R-:W-:Y:S05]  /*0410*/  @!P1 BRA `(.L_x_10) ;  /* 0x0000000000289947 */ /* 0x000fea0003800000 */
[----:B------:R-:W-:Y:S01]  /*0420*/  FADD R7, R7, 1 ;  /* 0x3f80000007077421 */ /* 0x000fe20000000000 */
[----:B------:R-:W-:Y:S02]  /*0430*/  PLOP3.LUT P0, PT, PT, PT, PT, 0x8, 0x80 ;  /* 0x000000000080781c */ /* 0x000fe40003f0e170 */
[----:B------:R-:W-:Y:S01]  /*0440*/  IADD3 R2, PT, PT, R2, 0x8, RZ ;  /* 0x0000000802027810 */ /* 0x000fe20007ffe0ff */
[----:B------:R-:W-:-:S04]  /*0450*/  FADD R7, R7, 1 ;  /* 0x3f80000007077421 */ /* 0x000fc80000000000 */
[----:B------:R-:W-:-:S04]  /*0460*/  FADD R7, R7, 1 ;  /* 0x3f80000007077421 */ /* 0x000fc80000000000 */
[----:B------:R-:W-:-:S04]  /*0470*/  FADD R7, R7, 1 ;  /* 0x3f80000007077421 */ /* 0x000fc80000000000 */
[----:B------:R-:W-:-:S04]  /*0480*/  FADD R7, R7, 1 ;  /* 0x3f80000007077421 */ /* 0x000fc80000000000 */
[----:B------:R-:W-:-:S04]  /*0490*/  FADD R7, R7, 1 ;  /* 0x3f80000007077421 */ /* 0x000fc80000000000 */
[----:B------:R-:W-:-:S04]  /*04a0*/  FADD R7, R7, 1 ;  /* 0x3f80000007077421 */ /* 0x000fc80000000000 */
[----:B------:R-:W-:-:S07]  /*04b0*/  FADD R7, R7, 1 ;  /* 0x3f80000007077421 */ /* 0x000fce0000000000 */
.L_x_10:
[----:B------:R-:W-:Y:S05]  /*04c0*/  BSYNC.RECONVERGENT B1 ;  /* 0x0000000000017941 */ /* 0x000fea0003800200 */
.L_x_9:
[----:B------:R-:W-:-:S13]  /*04d0*/  ISETP.NE.OR P0, PT, R2, RZ, P0 ;  /* 0x000000ff0200720c */ /* 0x000fda0000705670 */
[----:B------:R-:W-:Y:S05]  /*04e0*/  @!P0 BRA `(.L_x_1) ;  /* 0x00000000001c8947 */ /* 0x000fea0003800000 */
.L_x_5:
[----:B------:R-:W-:Y:S01]  /*04f0*/  IADD3 R2, PT, PT, R2, 0x4, RZ ;  /* 0x0000000402027810 */ /* 0x000fe20007ffe0ff */
[----:B------:R-:W-:-:S03]  /*0500*/  FADD R7, R7, 1 ;  /* 0x3f80000007077421 */ /* 0x000fc60000000000 */
[----:B------:R-:W-:Y:S01]  /*0510*/  ISETP.NE.AND P0, PT, R2, RZ, PT ;  /* 0x000000ff0200720c */ /* 0x000fe20003f05270 */
[----:B------:R-:W-:-:S04]  /*0520*/  FADD R7, R7, 1 ;  /* 0x3f80000007077421 */ /* 0x000fc80000000000 */
[----:B------:R-:W-:-:S04]  /*0530*/  FADD R7, R7, 1 ;  /* 0x3f80000007077421 */ /* 0x000fc80000000000 */
[----:B------:R-:W-:-:S04]  /*0540*/  FADD R7, R7, 1 ;  /* 0x3f80000007077421 */ /* 0x000fc80000000000 */
[----:B------:R-:W-:Y:S05]  /*0550*/  @P0 BRA `(.L_x_5) ;  /* 0xfffffffc00e40947 */ /* 0x000fea000383ffff */
.L_x_1:
[----:B------:R-:W-:Y:S05]  /*0560*/  BSYNC.RECONVERGENT B0 ;  /* 0x0000000000007941 */ /* 0x000fea0003800200 */
.L_x_0:
[----:B------:R-:W0:Y:S02]  /*0570*/  LDC.64 R2, c[0x0][0x390] ;  /* 0x0000e400ff027b82 */ /* 0x000e240000000a00 */
[----:B0-----:R-:W-:-:S05]  /*0580*/  IMAD.WIDE R2, R0, 0x4, R2 ;  /* 0x0000000400027825 */ /* 0x001fca00078e0202 */
[----:B------:R-:W-:Y:S01]  /*0590*/  STG.E desc[UR4][R2.64], R7 ;  /* 0x0000000702007986 */ /* 0x000fe2000c101904 */
[----:B------:R-:W-:Y:S05]  /*05a0*/  EXIT ;  /* 0x000000000000794d */ /* 0x000fea0003800000 */
.L_x_11:
[----:B------:R-:W-:-:S00]  /*05b0*/  BRA `(.L_x_11) ;  /* 0xfffffffc00fc7947 */ /* 0x000fc0000383ffff */
[----:B------:R-:W-:-:S00]  /*05c0*/  NOP ;  /* 0x0000000000007918 */ /* 0x000fc00000000000 */
        /* <DEDUP_REMOVED lines=11> */
.L_x_12:


//--------------------- .nv.shared.reserved.0     --------------------------
	.section	.nv.shared.reserved.0,"aw",@nobits
	.weak		__nv_reservedSMEM_offset_0_alias
	.size		__nv_reservedSMEM_offset_0_alias, 0, 64
	.other		__nv_reservedSMEM_offset_0_alias,@"STO_CUDA_RESERVED_SHARED STV_DEFAULT"
__nv_reservedSMEM_offset_0_alias:
	.zero		0
	.zero		64


//--------------------- .nv.constant0._Z21betweennessCentralityPiS_Pfi --------------------------
	.section	.nv.constant0._Z21betweennessCentralityPiS_Pfi,"a",@progbits
	.sectionflags	@""
	.align	4
.nv.constant0._Z21betweennessCentralityPiS_Pfi:
	.zero		924


//--------------------- SYMBOLS --------------------------

	.type		.nv.reservedSmem.offset0,@object
	.size		.nv.reservedSmem.offset0,0x4
